//
// Generated by NVIDIA NVVM Compiler
//
// Compiler Build ID: CL-36424714
// Cuda compilation tools, release 13.0, V13.0.88
// Based on NVVM 20.0.0
//

.version 9.0
.target sm_100
.address_size 64

	// .globl	axpby_kernel

.visible .entry axpby_kernel(
	.param .u32 axpby_kernel_param_0,
	.param .u32 axpby_kernel_param_1,
	.param .u32 axpby_kernel_param_2,
	.param .f64 axpby_kernel_param_3,
	.param .f64 axpby_kernel_param_4,
	.param .u64 .ptr .align 1 axpby_kernel_param_5,
	.param .u64 .ptr .align 1 axpby_kernel_param_6,
	.param .u64 .ptr .align 1 axpby_kernel_param_7
)
{
	.reg .b32 	%r<20>;
	.reg .b64 	%rd<11>;
	.reg .b64 	%fd<7>;

	ld.param.u32 	%r1, [axpby_kernel_param_0];
	ld.param.u32 	%r2, [axpby_kernel_param_1];
	ld.param.f64 	%fd1, [axpby_kernel_param_3];
	ld.param.f64 	%fd2, [axpby_kernel_param_4];
	ld.param.u64 	%rd1, [axpby_kernel_param_5];
	ld.param.u64 	%rd2, [axpby_kernel_param_6];
	ld.param.u64 	%rd3, [axpby_kernel_param_7];
	cvta.to.global.u64 	%rd4, %rd3;
	cvta.to.global.u64 	%rd5, %rd2;
	cvta.to.global.u64 	%rd6, %rd1;
	mov.u32 	%r3, %tid.x;
	mov.u32 	%r4, %ctaid.x;
	mov.u32 	%r5, %ntid.x;
	mov.u32 	%r6, %tid.y;
	mov.u32 	%r7, %ctaid.y;
	mov.u32 	%r8, %ntid.y;
	mov.u32 	%r9, %tid.z;
	mov.u32 	%r10, %ctaid.z;
	mov.u32 	%r11, %ntid.z;
	mad.lo.s32 	%r12, %r7, %r8, %r6;
	mad.lo.s32 	%r13, %r10, %r11, %r9;
	add.s32 	%r14, %r13, 4;
	mad.lo.s32 	%r15, %r2, %r14, %r12;
	add.s32 	%r16, %r15, 4;
	mad.lo.s32 	%r17, %r4, %r5, %r3;
	mad.lo.s32 	%r18, %r16, %r1, %r17;
	add.s32 	%r19, %r18, 4;
	mul.wide.s32 	%rd7, %r19, 8;
	add.s64 	%rd8, %rd6, %rd7;
	ld.global.f64 	%fd3, [%rd8];
	add.s64 	%rd9, %rd5, %rd7;
	ld.global.f64 	%fd4, [%rd9];
	mul.f64 	%fd5, %fd2, %fd4;
	fma.rn.f64 	%fd6, %fd1, %fd3, %fd5;
	add.s64 	%rd10, %rd4, %rd7;
	st.global.f64 	[%rd10], %fd6;
	ret;

}


// ===== COMPILED SASS (sm_100) =====

	.target	sm_100

	.elftype	@"ET_EXEC"


//--------------------- .note.nv.tkinfo           --------------------------
	.section	.note.nv.tkinfo,"",@"SHT_NOTE"
	.sectionflags	@"SHF_NOTE_NV_TKINFO"
	.tkinfo
        /*0018*/ 	.word	0x00000002
        /*0030*/ 	.string	""
        /*0030*/ 	.string	"ptxas"
        /*0030*/ 	.string	"Cuda compilation tools, release 13.0, V13.0.88"
        /*0030*/ 	.string	"Build cuda_13.0.r13.0/compiler.36424714_0"
        /*0030*/ 	.string	"-arch sm_100 -m 64 "



//--------------------- .note.nv.cuinfo           --------------------------
	.section	.note.nv.cuinfo,"",@"SHT_NOTE"
	.sectionflags	@"SHF_NOTE_NV_CUINFO"
        /*0018*/ 	.short	0x0002
        /*001a*/ 	.short	0x0064
        /*001c*/ 	.short	0x0082
	.zero		2


//--------------------- .nv.info                  --------------------------
	.section	.nv.info,"",@"SHT_CUDA_INFO"
	.align	4


	//----- nvinfo : EIATTR_REGCOUNT
	.align		4
        /*0000*/ 	.byte	0x04, 0x2f
        /*0002*/ 	.short	(.L_1 - .L_0)
	.align		4
.L_0:
        /*0004*/ 	.word	index@(axpby_kernel)
        /*0008*/ 	.word	0x0000000e


	//----- nvinfo : EIATTR_FRAME_SIZE
	.align		4
.L_1:
        /*000c*/ 	.byte	0x04, 0x11
        /*000e*/ 	.short	(.L_3 - .L_2)
	.align		4
.L_2:
        /*0010*/ 	.word	index@(axpby_kernel)
        /*0014*/ 	.word	0x00000000


	//----- nvinfo : EIATTR_MIN_STACK_SIZE
	.align		4
.L_3:
        /*0018*/ 	.byte	0x04, 0x12
        /*001a*/ 	.short	(.L_5 - .L_4)
	.align		4
.L_4:
        /*001c*/ 	.word	index@(axpby_kernel)
        /*0020*/ 	.word	0x00000000
.L_5:


//--------------------- .nv.compat                --------------------------
	.section	.nv.compat,"",@"SHT_CUDA_COMPAT_INFO"
	.align	4
        /*0000*/ 	.byte	0x02, 0x09, 0x00, 0x00, 0x02, 0x02, 0x01, 0x00, 0x02, 0x05, 0x05, 0x00, 0x03, 0x07, 0x01, 0x01
        /*0010*/ 	.byte	0x02, 0x03, 0x00, 0x00, 0x02, 0x06, 0x01, 0x00, 0x04, 0x0b, 0x08, 0x00, 0x01, 0x00, 0x00, 0x00
        /*0020*/ 	.byte	0x00, 0x00, 0x00, 0x00


//--------------------- .nv.info.axpby_kernel     --------------------------
	.section	.nv.info.axpby_kernel,"",@"SHT_CUDA_INFO"
	.sectionflags	@""
	.align	4


	//----- nvinfo : EIATTR_CUDA_API_VERSION
	.align		4
        /*0000*/ 	.byte	0x04, 0x37
        /*0002*/ 	.short	(.L_7 - .L_6)
.L_6:
        /*0004*/ 	.word	0x00000082


	//----- nvinfo : EIATTR_KPARAM_INFO
	.align		4
.L_7:
        /*0008*/ 	.byte	0x04, 0x17
        /*000a*/ 	.short	(.L_9 - .L_8)
.L_8:
        /*000c*/ 	.word	0x00000000
        /*0010*/ 	.short	0x0007
        /*0012*/ 	.short	0x0030
        /*0014*/ 	.byte	0x00, 0xf5, 0x21, 0x00


	//----- nvinfo : EIATTR_KPARAM_INFO
	.align		4
.L_9:
        /*0018*/ 	.byte	0x04, 0x17
        /*001a*/ 	.short	(.L_11 - .L_10)
.L_10:
        /*001c*/ 	.word	0x00000000
        /*0020*/ 	.short	0x0006
        /*0022*/ 	.short	0x0028
        /*0024*/ 	.byte	0x00, 0xf5, 0x21, 0x00


	//----- nvinfo : EIATTR_KPARAM_INFO
	.align		4
.L_11:
        /*0028*/ 	.byte	0x04, 0x17
        /*002a*/ 	.short	(.L_13 - .L_12)
.L_12:
        /*002c*/ 	.word	0x00000000
        /*0030*/ 	.short	0x0005
        /*0032*/ 	.short	0x0020
        /*0034*/ 	.byte	0x00, 0xf5, 0x21, 0x00


	//----- nvinfo : EIATTR_KPARAM_INFO
	.align		4
.L_13:
        /*0038*/ 	.byte	0x04, 0x17
        /*003a*/ 	.short	(.L_15 - .L_14)
.L_14:
        /*003c*/ 	.word	0x00000000
        /*0040*/ 	.short	0x0004
        /*0042*/ 	.short	0x0018
        /*0044*/ 	.byte	0x00, 0xf0, 0x21, 0x00


	//----- nvinfo : EIATTR_KPARAM_INFO
	.align		4
.L_15:
        /*0048*/ 	.byte	0x04, 0x17
        /*004a*/ 	.short	(.L_17 - .L_16)
.L_16:
        /*004c*/ 	.word	0x00000000
        /*0050*/ 	.short	0x0003
        /*0052*/ 	.short	0x0010
        /*0054*/ 	.byte	0x00, 0xf0, 0x21, 0x00


	//----- nvinfo : EIATTR_KPARAM_INFO
	.align		4
.L_17:
        /*0058*/ 	.byte	0x04, 0x17
        /*005a*/ 	.short	(.L_19 - .L_18)
.L_18:
        /*005c*/ 	.word	0x00000000
        /*0060*/ 	.short	0x0002
        /*0062*/ 	.short	0x0008
        /*0064*/ 	.byte	0x00, 0xf0, 0x11, 0x00


	//----- nvinfo : EIATTR_KPARAM_INFO
	.align		4
.L_19:
        /*0068*/ 	.byte	0x04, 0x17
        /*006a*/ 	.short	(.L_21 - .L_20)
.L_20:
        /*006c*/ 	.word	0x00000000
        /*0070*/ 	.short	0x0001
        /*0072*/ 	.short	0x0004
        /*0074*/ 	.byte	0x00, 0xf0, 0x11, 0x00


	//----- nvinfo : EIATTR_KPARAM_INFO
	.align		4
.L_21:
        /*0078*/ 	.byte	0x04, 0x17
        /*007a*/ 	.short	(.L_23 - .L_22)
.L_22:
        /*007c*/ 	.word	0x00000000
        /*0080*/ 	.short	0x0000
        /*0082*/ 	.short	0x0000
        /*0084*/ 	.byte	0x00, 0xf0, 0x11, 0x00


	//----- nvinfo : EIATTR_SPARSE_MMA_MASK
	.align		4
.L_23:
        /*0088*/ 	.byte	0x03, 0x50
        /*008a*/ 	.short	0x0000


	//----- nvinfo : EIATTR_MAXREG_COUNT
	.align		4
        /*008c*/ 	.byte	0x03, 0x1b
        /*008e*/ 	.short	0x00ff


	//----- nvinfo : EIATTR_MERCURY_ISA_VERSION
	.align		4
        /*0090*/ 	.byte	0x03, 0x5f
        /*0092*/ 	.short	0x0101


	//----- nvinfo : EIATTR_VRC_CTA_INIT_COUNT
	.align		4
        /*0094*/ 	.byte	0x02, 0x4a
	.zero		1
	.zero		1


	//----- nvinfo : EIATTR_EXIT_INSTR_OFFSETS
	.align		4
        /*0098*/ 	.byte	0x04, 0x1c
        /*009a*/ 	.short	(.L_25 - .L_24)


	//   ....[0]....
.L_24:
        /*009c*/ 	.word	0x00000200


	//----- nvinfo : EIATTR_CBANK_PARAM_SIZE
	.align		4
.L_25:
        /*00a0*/ 	.byte	0x03, 0x19
        /*00a2*/ 	.short	0x0038


	//----- nvinfo : EIATTR_PARAM_CBANK
	.align		4
        /*00a4*/ 	.byte	0x04, 0x0a
        /*00a6*/ 	.short	(.L_27 - .L_26)
	.align		4
.L_26:
        /*00a8*/ 	.word	index@(.nv.constant0.axpby_kernel)
        /*00ac*/ 	.short	0x0380
        /*00ae*/ 	.short	0x0038


	//----- nvinfo : EIATTR_SW_WAR
	.align		4
.L_27:
        /*00b0*/ 	.byte	0x04, 0x36
        /*00b2*/ 	.short	(.L_29 - .L_28)
.L_28:
        /*00b4*/ 	.word	0x00000008
.L_29:


//--------------------- .nv.callgraph             --------------------------
	.section	.nv.callgraph,"",@"SHT_CUDA_CALLGRAPH"
	.align	4
	.sectionentsize	8
	.align		4
        /*0000*/ 	.word	0x00000000
	.align		4
        /*0004*/ 	.word	0xffffffff
	.align		4
        /*0008*/ 	.word	0x00000000
	.align		4
        /*000c*/ 	.word	0xfffffffe
	.align		4
        /*0010*/ 	.word	0x00000000
	.align		4
        /*0014*/ 	.word	0xfffffffd
	.align		4
        /*0018*/ 	.word	0x00000000
	.align		4
        /*001c*/ 	.word	0xfffffffc


//--------------------- .text.axpby_kernel        --------------------------
	.section	.text.axpby_kernel,"ax",@progbits
	.align	128
        .global         axpby_kernel
        .type           axpby_kernel,@function
        .size           axpby_kernel,(.L_x_1 - axpby_kernel)
        .other          axpby_kernel,@"STO_CUDA_ENTRY STV_DEFAULT"
axpby_kernel:
.text.axpby_kernel:
[----:B------:R-:W-:Y:S01]  /*0000*/  LDC R1, c[0x0][0x37c] ;  /* 0x0000df00ff017b82 */ /* 0x000fe20000000800 */
[----:B------:R-:W0:Y:S07]  /*0010*/  S2R R2, SR_TID.Z ;  /* 0x0000000000027919 */ /* 0x000e2e0000002300 */
[----:B------:R-:W1:Y:S01]  /*0020*/  LDC R6, c[0x0][0x360] ;  /* 0x0000d800ff067b82 */ /* 0x000e620000000800 */
[----:B------:R-:W2:Y:S01]  /*0030*/  LDCU.64 UR8, c[0x0][0x380] ;  /* 0x00007000ff0877ac */ /* 0x000ea20008000a00 */
[----:B------:R-:W3:Y:S01]  /*0040*/  S2R R0, SR_TID.Y ;  /* 0x0000000000007919 */ /* 0x000ee20000002200 */
[----:B------:R-:W1:Y:S05]  /*0050*/  S2R R7, SR_TID.X ;  /* 0x0000000000077919 */ /* 0x000e6a0000002100 */
[----:B------:R-:W3:Y:S08]  /*0060*/  LDC R3, c[0x0][0x364] ;  /* 0x0000d900ff037b82 */ /* 0x000ef00000000800 */
[----:B------:R-:W0:Y:S08]  /*0070*/  S2UR UR6, SR_CTAID.Z ;  /* 0x00000000000679c3 */ /* 0x000e300000002700 */
[----:B------:R-:W0:Y:S08]  /*0080*/  LDC R5, c[0x0][0x368] ;  /* 0x0000da00ff057b82 */ /* 0x000e300000000800 */
[----:B------:R-:W3:Y:S08]  /*0090*/  S2UR UR5, SR_CTAID.Y ;  /* 0x00000000000579c3 */ /* 0x000ef00000002600 */
[----:B------:R-:W1:Y:S01]  /*00a0*/  S2UR UR4, SR_CTAID.X ;  /* 0x00000000000479c3 */ /* 0x000e620000002500 */
[----:B0-----:R-:W-:-:S07]  /*00b0*/  IMAD R2, R5, UR6, R2 ;  /* 0x0000000605027c24 */ /* 0x001fce000f8e0202 */
[----:B------:R-:W0:Y:S01]  /*00c0*/  LDC.64 R8, c[0x0][0x3b0] ;  /* 0x0000ec00ff087b82 */ /* 0x000e220000000a00 */
[----:B---3--:R-:W-:Y:S01]  /*00d0*/  IMAD R0, R3, UR5, R0 ;  /* 0x0000000503007c24 */ /* 0x008fe2000f8e0200 */
[----:B------:R-:W-:-:S06]  /*00e0*/  IADD3 R3, PT, PT, R2, 0x4, RZ ;  /* 0x0000000402037810 */ /* 0x000fcc0007ffe0ff */
[----:B------:R-:W3:Y:S01]  /*00f0*/  LDC.64 R4, c[0x0][0x3a8] ;  /* 0x0000ea00ff047b82 */ /* 0x000ee20000000a00 */
[----:B--2---:R-:W-:Y:S02]  /*0100*/  IMAD R0, R3, UR9, R0 ;  /* 0x0000000903007c24 */ /* 0x004fe4000f8e0200 */
[----:B-1----:R-:W-:Y:S01]  /*0110*/  IMAD R7, R6, UR4, R7 ;  /* 0x0000000406077c24 */ /* 0x002fe2000f8e0207 */
[----:B------:R-:W1:Y:S04]  /*0120*/  LDCU.64 UR4, c[0x0][0x358] ;  /* 0x00006b00ff0477ac */ /* 0x000e680008000a00 */
[----:B------:R-:W2:Y:S01]  /*0130*/  LDC.64 R2, c[0x0][0x3a0] ;  /* 0x0000e800ff027b82 */ /* 0x000ea20000000a00 */
[----:B------:R-:W-:-:S05]  /*0140*/  IADD3 R0, PT, PT, R0, 0x4, RZ ;  /* 0x0000000400007810 */ /* 0x000fca0007ffe0ff */
[----:B------:R-:W-:Y:S01]  /*0150*/  IMAD R0, R0, UR8, R7 ;  /* 0x0000000800007c24 */ /* 0x000fe2000f8e0207 */
[----:B------:R-:W4:Y:S04]  /*0160*/  LDCU.128 UR8, c[0x0][0x390] ;  /* 0x00007200ff0877ac */ /* 0x000f280008000c00 */
[----:B------:R-:W-:-:S05]  /*0170*/  IADD3 R11, PT, PT, R0, 0x4, RZ ;  /* 0x00000004000b7810 */ /* 0x000fca0007ffe0ff */
[----:B---3--:R-:W-:-:S06]  /*0180*/  IMAD.WIDE R4, R11, 0x8, R4 ;  /* 0x000000080b047825 */ /* 0x008fcc00078e0204 */
[----:B-1----:R-:W4:Y:S01]  /*0190*/  LDG.E.64 R4, desc[UR4][R4.64] ;  /* 0x0000000404047981 */ /* 0x002f22000c1e1b00 */
[----:B--2---:R-:W-:-:S06]  /*01a0*/  IMAD.WIDE R2, R11, 0x8, R2 ;  /* 0x000000080b027825 */ /* 0x004fcc00078e0202 */
[----:B------:R-:W2:Y:S01]  /*01b0*/  LDG.E.64 R2, desc[UR4][R2.64] ;  /* 0x0000000402027981 */ /* 0x000ea2000c1e1b00 */
[----:B0-----:R-:W-:Y:S01]  /*01c0*/  IMAD.WIDE R8, R11, 0x8, R8 ;  /* 0x000000080b087825 */ /* 0x001fe200078e0208 */
[----:B----4-:R-:W-:-:S08]  /*01d0*/  DMUL R6, R4, UR10 ;  /* 0x0000000a04067c28 */ /* 0x010fd00008000000 */
[----:B--2---:R-:W-:-:S07]  /*01e0*/  DFMA R6, R2, UR8, R6 ;  /* 0x0000000802067c2b */ /* 0x004fce0008000006 */
[----:B------:R-:W-:Y:S01]  /*01f0*/  STG.E.64 desc[UR4][R8.64], R6 ;  /* 0x0000000608007986 */ /* 0x000fe2000c101b04 */
[----:B------:R-:W-:Y:S05]  /*0200*/  EXIT ;  /* 0x000000000000794d */ /* 0x000fea0003800000 */
.L_x_0:
[----:B------:R-:W-:-:S00]  /*0210*/  BRA `(.L_x_0) ;  /* 0xfffffffc00fc7947 */ /* 0x000fc0000383ffff */
[----:B------:R-:W-:-:S00]  /*0220*/  NOP ;  /* 0x0000000000007918 */ /* 0x000fc00000000000 */
        /* <DEDUP_REMOVED lines=13> */
.L_x_1:


//--------------------- .nv.shared.reserved.0     --------------------------
	.section	.nv.shared.reserved.0,"aw",@nobits
	.weak		__nv_reservedSMEM_offset_0_alias
	.size		__nv_reservedSMEM_offset_0_alias, 0, 64
	.other		__nv_reservedSMEM_offset_0_alias,@"STO_CUDA_RESERVED_SHARED STV_DEFAULT"
__nv_reservedSMEM_offset_0_alias:
	.zero		0
	.zero		64


//--------------------- .nv.constant0.axpby_kernel --------------------------
	.section	.nv.constant0.axpby_kernel,"a",@progbits
	.sectionflags	@""
	.align	4
.nv.constant0.axpby_kernel:
	.zero		952


//--------------------- SYMBOLS --------------------------

	.type		.nv.reservedSmem.offset0,@object
	.size		.nv.reservedSmem.offset0,0x4
